//
// Generated by NVIDIA NVVM Compiler
//
// Compiler Build ID: CL-36424714
// Cuda compilation tools, release 13.0, V13.0.88
// Based on NVVM 20.0.0
//

.version 9.0
.target sm_100
.address_size 64

	// .globl	default_function_kernel

.visible .entry default_function_kernel(
	.param .u64 .ptr .align 1 default_function_kernel_param_0,
	.param .u64 .ptr .align 1 default_function_kernel_param_1
)
.maxntid 3
{
	.reg .pred 	%p<2>;
	.reg .b32 	%r<4>;
	.reg .b32 	%f<2>;
	.reg .b64 	%rd<8>;

	ld.param.u64 	%rd1, [default_function_kernel_param_0];
	ld.param.u64 	%rd2, [default_function_kernel_param_1];
	mov.u32 	%r2, %ctaid.x;
	mov.u32 	%r3, %tid.x;
	mad.lo.s32 	%r1, %r2, 3, %r3;
	setp.gt.u32 	%p1, %r1, 363;
	@%p1 bra 	$L__BB0_2;
	cvta.to.global.u64 	%rd3, %rd1;
	cvta.to.global.u64 	%rd4, %rd2;
	mul.wide.u32 	%rd5, %r1, 4;
	add.s64 	%rd6, %rd3, %rd5;
	ld.global.nc.f32 	%f1, [%rd6];
	add.s64 	%rd7, %rd4, %rd5;
	st.global.f32 	[%rd7], %f1;
$L__BB0_2:
	ret;

}


// ===== COMPILED SASS (sm_100) =====

	.target	sm_100

	.elftype	@"ET_EXEC"


//--------------------- .note.nv.tkinfo           --------------------------
	.section	.note.nv.tkinfo,"",@"SHT_NOTE"
	.sectionflags	@"SHF_NOTE_NV_TKINFO"
	.tkinfo
        /*0018*/ 	.word	0x00000002
        /*0030*/ 	.string	""
        /*0030*/ 	.string	"ptxas"
        /*0030*/ 	.string	"Cuda compilation tools, release 13.0, V13.0.88"
        /*0030*/ 	.string	"Build cuda_13.0.r13.0/compiler.36424714_0"
        /*0030*/ 	.string	"-arch sm_100 -m 64 "



//--------------------- .note.nv.cuinfo           --------------------------
	.section	.note.nv.cuinfo,"",@"SHT_NOTE"
	.sectionflags	@"SHF_NOTE_NV_CUINFO"
        /*0018*/ 	.short	0x0002
        /*001a*/ 	.short	0x0064
        /*001c*/ 	.short	0x0082
	.zero		2


//--------------------- .nv.info                  --------------------------
	.section	.nv.info,"",@"SHT_CUDA_INFO"
	.align	4


	//----- nvinfo : EIATTR_REGCOUNT
	.align		4
        /*0000*/ 	.byte	0x04, 0x2f
        /*0002*/ 	.short	(.L_1 - .L_0)
	.align		4
.L_0:
        /*0004*/ 	.word	index@(default_function_kernel)
        /*0008*/ 	.word	0x0000000a


	//----- nvinfo : EIATTR_FRAME_SIZE
	.align		4
.L_1:
        /*000c*/ 	.byte	0x04, 0x11
        /*000e*/ 	.short	(.L_3 - .L_2)
	.align		4
.L_2:
        /*0010*/ 	.word	index@(default_function_kernel)
        /*0014*/ 	.word	0x00000000


	//----- nvinfo : EIATTR_MIN_STACK_SIZE
	.align		4
.L_3:
        /*0018*/ 	.byte	0x04, 0x12
        /*001a*/ 	.short	(.L_5 - .L_4)
	.align		4
.L_4:
        /*001c*/ 	.word	index@(default_function_kernel)
        /*0020*/ 	.word	0x00000000
.L_5:


//--------------------- .nv.compat                --------------------------
	.section	.nv.compat,"",@"SHT_CUDA_COMPAT_INFO"
	.align	4
        /*0000*/ 	.byte	0x02, 0x09, 0x00, 0x00, 0x02, 0x02, 0x01, 0x00, 0x02, 0x05, 0x05, 0x00, 0x03, 0x07, 0x01, 0x01
        /*0010*/ 	.byte	0x02, 0x03, 0x00, 0x00, 0x02, 0x06, 0x01, 0x00, 0x04, 0x0b, 0x08, 0x00, 0x09, 0x00, 0x00, 0x00
        /*0020*/ 	.byte	0x00, 0x00, 0x00, 0x00


//--------------------- .nv.info.default_function_kernel --------------------------
	.section	.nv.info.default_function_kernel,"",@"SHT_CUDA_INFO"
	.sectionflags	@""
	.align	4


	//----- nvinfo : EIATTR_CUDA_API_VERSION
	.align		4
        /*0000*/ 	.byte	0x04, 0x37
        /*0002*/ 	.short	(.L_7 - .L_6)
.L_6:
        /*0004*/ 	.word	0x00000082


	//----- nvinfo : EIATTR_KPARAM_INFO
	.align		4
.L_7:
        /*0008*/ 	.byte	0x04, 0x17
        /*000a*/ 	.short	(.L_9 - .L_8)
.L_8:
        /*000c*/ 	.word	0x00000000
        /*0010*/ 	.short	0x0001
        /*0012*/ 	.short	0x0008
        /*0014*/ 	.byte	0x00, 0xf5, 0x21, 0x00


	//----- nvinfo : EIATTR_KPARAM_INFO
	.align		4
.L_9:
        /*0018*/ 	.byte	0x04, 0x17
        /*001a*/ 	.short	(.L_11 - .L_10)
.L_10:
        /*001c*/ 	.word	0x00000000
        /*0020*/ 	.short	0x0000
        /*0022*/ 	.short	0x0000
        /*0024*/ 	.byte	0x00, 0xf5, 0x21, 0x00


	//----- nvinfo : EIATTR_SPARSE_MMA_MASK
	.align		4
.L_11:
        /*0028*/ 	.byte	0x03, 0x50
        /*002a*/ 	.short	0x0000


	//----- nvinfo : EIATTR_MAXREG_COUNT
	.align		4
        /*002c*/ 	.byte	0x03, 0x1b
        /*002e*/ 	.short	0x00ff


	//----- nvinfo : EIATTR_MERCURY_ISA_VERSION
	.align		4
        /*0030*/ 	.byte	0x03, 0x5f
        /*0032*/ 	.short	0x0101


	//----- nvinfo : EIATTR_VRC_CTA_INIT_COUNT
	.align		4
        /*0034*/ 	.byte	0x02, 0x4a
	.zero		1
	.zero		1


	//----- nvinfo : EIATTR_EXIT_INSTR_OFFSETS
	.align		4
        /*0038*/ 	.byte	0x04, 0x1c
        /*003a*/ 	.short	(.L_13 - .L_12)


	//   ....[0]....
.L_12:
        /*003c*/ 	.word	0x00000050


	//   ....[1]....
        /*0040*/ 	.word	0x000000d0


	//----- nvinfo : EIATTR_MAX_THREADS
	.align		4
.L_13:
        /*0044*/ 	.byte	0x04, 0x05
        /*0046*/ 	.short	(.L_15 - .L_14)
.L_14:
        /*0048*/ 	.word	0x00000003
        /*004c*/ 	.word	0x00000001
        /*0050*/ 	.word	0x00000001


	//----- nvinfo : EIATTR_CBANK_PARAM_SIZE
	.align		4
.L_15:
        /*0054*/ 	.byte	0x03, 0x19
        /*0056*/ 	.short	0x0010


	//----- nvinfo : EIATTR_PARAM_CBANK
	.align		4
        /*0058*/ 	.byte	0x04, 0x0a
        /*005a*/ 	.short	(.L_17 - .L_16)
	.align		4
.L_16:
        /*005c*/ 	.word	index@(.nv.constant0.default_function_kernel)
        /*0060*/ 	.short	0x0380
        /*0062*/ 	.short	0x0010


	//----- nvinfo : EIATTR_SW_WAR
	.align		4
.L_17:
        /*0064*/ 	.byte	0x04, 0x36
        /*0066*/ 	.short	(.L_19 - .L_18)
.L_18:
        /*0068*/ 	.word	0x00000008
.L_19:


//--------------------- .nv.callgraph             --------------------------
	.section	.nv.callgraph,"",@"SHT_CUDA_CALLGRAPH"
	.align	4
	.sectionentsize	8
	.align		4
        /*0000*/ 	.word	0x00000000
	.align		4
        /*0004*/ 	.word	0xffffffff
	.align		4
        /*0008*/ 	.word	0x00000000
	.align		4
        /*000c*/ 	.word	0xfffffffe
	.align		4
        /*0010*/ 	.word	0x00000000
	.align		4
        /*0014*/ 	.word	0xfffffffd
	.align		4
        /*0018*/ 	.word	0x00000000
	.align		4
        /*001c*/ 	.word	0xfffffffc


//--------------------- .text.default_function_kernel --------------------------
	.section	.text.default_function_kernel,"ax",@progbits
	.align	128
        .global         default_function_kernel
        .type           default_function_kernel,@function
        .size           default_function_kernel,(.L_x_1 - default_function_kernel)
        .other          default_function_kernel,@"STO_CUDA_ENTRY STV_DEFAULT"
default_function_kernel:
.text.default_function_kernel:
[----:B------:R-:W-:Y:S01]  /*0000*/  LDC R1, c[0x0][0x37c] ;  /* 0x0000df00ff017b82 */ /* 0x000fe20000000800 */
[----:B------:R-:W0:Y:S01]  /*0010*/  S2R R7, SR_CTAID.X ;  /* 0x0000000000077919 */ /* 0x000e220000002500 */
[----:B------:R-:W0:Y:S02]  /*0020*/  S2R R0, SR_TID.X ;  /* 0x0000000000007919 */ /* 0x000e240000002100 */
[----:B0-----:R-:W-:-:S05]  /*0030*/  IMAD R7, R7, 0x3, R0 ;  /* 0x0000000307077824 */ /* 0x001fca00078e0200 */
[----:B------:R-:W-:-:S13]  /*0040*/  ISETP.GT.U32.AND P0, PT, R7, 0x16b, PT ;  /* 0x0000016b0700780c */ /* 0x000fda0003f04070 */
[----:B------:R-:W-:Y:S05]  /*0050*/  @P0 EXIT ;  /* 0x000000000000094d */ /* 0x000fea0003800000 */
[----:B------:R-:W0:Y:S01]  /*0060*/  LDC.64 R2, c[0x0][0x380] ;  /* 0x0000e000ff027b82 */ /* 0x000e220000000a00 */
[----:B------:R-:W1:Y:S07]  /*0070*/  LDCU.64 UR4, c[0x0][0x358] ;  /* 0x00006b00ff0477ac */ /* 0x000e6e0008000a00 */
[----:B------:R-:W2:Y:S01]  /*0080*/  LDC.64 R4, c[0x0][0x388] ;  /* 0x0000e200ff047b82 */ /* 0x000ea20000000a00 */
[----:B0-----:R-:W-:-:S06]  /*0090*/  IMAD.WIDE.U32 R2, R7, 0x4, R2 ;  /* 0x0000000407027825 */ /* 0x001fcc00078e0002 */
[----:B-1----:R-:W3:Y:S01]  /*00a0*/  LDG.E.CONSTANT R3, desc[UR4][R2.64] ;  /* 0x0000000402037981 */ /* 0x002ee2000c1e9900 */
[----:B--2---:R-:W-:-:S05]  /*00b0*/  IMAD.WIDE.U32 R4, R7, 0x4, R4 ;  /* 0x0000000407047825 */ /* 0x004fca00078e0004 */
[----:B---3--:R-:W-:Y:S01]  /*00c0*/  STG.E desc[UR4][R4.64], R3 ;  /* 0x0000000304007986 */ /* 0x008fe2000c101904 */
[----:B------:R-:W-:Y:S05]  /*00d0*/  EXIT ;  /* 0x000000000000794d */ /* 0x000fea0003800000 */
.L_x_0:
[----:B------:R-:W-:-:S00]  /*00e0*/  BRA `(.L_x_0) ;  /* 0xfffffffc00fc7947 */ /* 0x000fc0000383ffff */
[----:B------:R-:W-:-:S00]  /*00f0*/  NOP ;  /* 0x0000000000007918 */ /* 0x000fc00000000000 */
        /* <DEDUP_REMOVED lines=8> */
.L_x_1:


//--------------------- .nv.shared.reserved.0     --------------------------
	.section	.nv.shared.reserved.0,"aw",@nobits
	.weak		__nv_reservedSMEM_offset_0_alias
	.size		__nv_reservedSMEM_offset_0_alias, 0, 64
	.other		__nv_reservedSMEM_offset_0_alias,@"STO_CUDA_RESERVED_SHARED STV_DEFAULT"
__nv_reservedSMEM_offset_0_alias:
	.zero		0
	.zero		64


//--------------------- .nv.constant0.default_function_kernel --------------------------
	.section	.nv.constant0.default_function_kernel,"a",@progbits
	.sectionflags	@""
	.align	4
.nv.constant0.default_function_kernel:
	.zero		912


//--------------------- SYMBOLS --------------------------

	.type		.nv.reservedSmem.offset0,@object
	.size		.nv.reservedSmem.offset0,0x4
